	.headerflags	@"EF_CUDA_TEXMODE_UNIFIED EF_CUDA_64BIT_ADDRESS EF_CUDA_SM86 EF_CUDA_VIRTUAL_SM(EF_CUDA_SM86)"
	.elftype	@"ET_EXEC"


//--------------------- .nv.info                  --------------------------
	.section	.nv.info,"",@"SHT_CUDA_INFO"
	.align	4


	//----- nvinfo : EIATTR_REGCOUNT
	.align		4
        /*0000*/ 	.byte	0x04, 0x2f
        /*0002*/ 	.short	(.L_1 - .L_0)
	.align		4
.L_0:
        /*0004*/ 	.word	index@(triton_mm)
        /*0008*/ 	.word	0x00000030


	//----- nvinfo : EIATTR_MIN_STACK_SIZE
	.align		4
.L_1:
        /*000c*/ 	.byte	0x04, 0x12
        /*000e*/ 	.short	(.L_3 - .L_2)
	.align		4
.L_2:
        /*0010*/ 	.word	index@(triton_mm)
        /*0014*/ 	.word	0x00000000


	//----- nvinfo : EIATTR_FRAME_SIZE
	.align		4
.L_3:
        /*0018*/ 	.byte	0x04, 0x11
        /*001a*/ 	.short	(.L_5 - .L_4)
	.align		4
.L_4:
        /*001c*/ 	.word	index@(triton_mm)
        /*0020*/ 	.word	0x00000000


	//----- nvinfo : EIATTR_MIN_STACK_SIZE
	.align		4
.L_5:
        /*0024*/ 	.byte	0x04, 0x12
        /*0026*/ 	.short	(.L_7 - .L_6)
	.align		4
.L_6:
        /*0028*/ 	.word	index@(triton_mm)
        /*002c*/ 	.word	0x00000000
.L_7:


//--------------------- .nv.info.triton_mm        --------------------------
	.section	.nv.info.triton_mm,"",@"SHT_CUDA_INFO"
	.sectionflags	@""
	.align	4


	//----- nvinfo : EIATTR_CUDA_API_VERSION
	.align		4
        /*0000*/ 	.byte	0x04, 0x37
        /*0002*/ 	.short	(.L_9 - .L_8)
.L_8:
        /*0004*/ 	.word	0x0000007c


	//----- nvinfo : EIATTR_SW2861232_WAR
	.align		4
.L_9:
        /*0008*/ 	.byte	0x01, 0x35
	.zero		2


	//----- nvinfo : EIATTR_PARAM_CBANK
	.align		4
        /*000c*/ 	.byte	0x04, 0x0a
        /*000e*/ 	.short	(.L_11 - .L_10)
	.align		4
.L_10:
        /*0010*/ 	.word	index@(.nv.constant0.triton_mm)
        /*0014*/ 	.short	0x0160
        /*0016*/ 	.short	0x0020


	//----- nvinfo : EIATTR_CBANK_PARAM_SIZE
	.align		4
.L_11:
        /*0018*/ 	.byte	0x03, 0x19
        /*001a*/ 	.short	0x0020


	//----- nvinfo : EIATTR_KPARAM_INFO
	.align		4
        /*001c*/ 	.byte	0x04, 0x17
        /*001e*/ 	.short	(.L_13 - .L_12)
.L_12:
        /*0020*/ 	.word	0x00000000
        /*0024*/ 	.short	0x0003
        /*0026*/ 	.short	0x0018
        /*0028*/ 	.byte	0x00, 0xf4, 0x21, 0x00


	//----- nvinfo : EIATTR_KPARAM_INFO
	.align		4
.L_13:
        /*002c*/ 	.byte	0x04, 0x17
        /*002e*/ 	.short	(.L_15 - .L_14)
.L_14:
        /*0030*/ 	.word	0x00000000
        /*0034*/ 	.short	0x0002
        /*0036*/ 	.short	0x0010
        /*0038*/ 	.byte	0x00, 0xf4, 0x21, 0x00


	//----- nvinfo : EIATTR_KPARAM_INFO
	.align		4
.L_15:
        /*003c*/ 	.byte	0x04, 0x17
        /*003e*/ 	.short	(.L_17 - .L_16)
.L_16:
        /*0040*/ 	.word	0x00000000
        /*0044*/ 	.short	0x0001
        /*0046*/ 	.short	0x0008
        /*0048*/ 	.byte	0x00, 0xf4, 0x21, 0x00


	//----- nvinfo : EIATTR_KPARAM_INFO
	.align		4
.L_17:
        /*004c*/ 	.byte	0x04, 0x17
        /*004e*/ 	.short	(.L_19 - .L_18)
.L_18:
        /*0050*/ 	.word	0x00000000
        /*0054*/ 	.short	0x0000
        /*0056*/ 	.short	0x0000
        /*0058*/ 	.byte	0x00, 0xf4, 0x21, 0x00


	//----- nvinfo : EIATTR_MAXREG_COUNT
	.align		4
.L_19:
        /*005c*/ 	.byte	0x03, 0x1b
        /*005e*/ 	.short	0x00ff


	//----- nvinfo : EIATTR_EXIT_INSTR_OFFSETS
	.align		4
        /*0060*/ 	.byte	0x04, 0x1c
        /*0062*/ 	.short	(.L_21 - .L_20)


	//   ....[0]....
.L_20:
        /*0064*/ 	.word	0x0000a2e0


	//   ....[1]....
        /*0068*/ 	.word	0x0000a340


	//----- nvinfo : EIATTR_REQNTID
	.align		4
.L_21:
        /*006c*/ 	.byte	0x04, 0x10
        /*006e*/ 	.short	(.L_23 - .L_22)
.L_22:
        /*0070*/ 	.word	0x00000100
        /*0074*/ 	.word	0x00000001
        /*0078*/ 	.word	0x00000001
.L_23:


//--------------------- .nv.callgraph             --------------------------
	.section	.nv.callgraph,"",@"SHT_CUDA_CALLGRAPH"
	.align	4
	.sectionentsize	8
	.align		4
        /*0000*/ 	.word	0x00000000
	.align		4
        /*0004*/ 	.word	0xffffffff
	.align		4
        /*0008*/ 	.word	0x00000000
	.align		4
        /*000c*/ 	.word	0xfffffffe
	.align		4
        /*0010*/ 	.word	0x00000000
	.align		4
        /*0014*/ 	.word	0xfffffffd
	.align		4
        /*0018*/ 	.word	0x00000000
	.align		4
        /*001c*/ 	.word	0xfffffffc


//--------------------- .nv.rel.action            --------------------------
	.section	.nv.rel.action,"",@"SHT_CUDA_RELOCINFO"
	.align	8
	.sectionentsize	8
        /*0000*/ 	.byte	0x73, 0x00, 0x00, 0x00, 0x00, 0x00, 0x00, 0x00, 0x00, 0x00, 0x00, 0x11, 0x25, 0x00, 0x05, 0x36


//--------------------- .nv.constant0.triton_mm   --------------------------
	.section	.nv.constant0.triton_mm,"a",@progbits
	.sectionflags	@""
	.align	4
.nv.constant0.triton_mm:
	.zero		384


//--------------------- .text.triton_mm           --------------------------
	.section	.text.triton_mm,"ax",@progbits
	.sectionflags	@"SHF_BARRIERS=1"
	.sectioninfo	@"SHI_REGISTERS=48"
	.align	128
        .global         triton_mm
        .type           triton_mm,@function
        .size           triton_mm,(.L_x_1 - triton_mm)
        .other          triton_mm,@"STO_CUDA_ENTRY STV_DEFAULT"
triton_mm:
.text.triton_mm:
[----:B------:R-:W-:Y:S02]  /*0000*/  IMAD.MOV.U32 R1, RZ, RZ, c[0x0][0x28] ;  /* 0x00000a00ff017624 */ /* 0x000fe400078e00ff */
[----:B------:R-:W1:Y:S01]  /*0010*/  S2R R9, SR_CTAID.X ;  /* 0x0000000000097919 */ /* 0x000e620000002500 */
[----:B------:R-:W-:Y:S01]  /*0020*/  IMAD.MOV.U32 R5, RZ, RZ, -0x8 ;  /* 0xfffffff8ff057424 */ /* 0x000fe200078e00ff */
[----:B------:R-:W-:Y:S01]  /*0030*/  ULDC.64 UR4, c[0x0][0x118] ;  /* 0x0000460000047ab9 */ /* 0x000fe20000000a00 */
[----:B------:R-:W-:Y:S01]  /*0040*/  IMAD.MOV.U32 R43, RZ, RZ, 0x2 ;  /* 0x00000002ff2b7424 */ /* 0x000fe200078e00ff */
[----:B------:R-:W2:Y:S01]  /*0050*/  S2R R10, SR_TID.X ;  /* 0x00000000000a7919 */ /* 0x000ea20000002100 */
[----:B-1----:R-:W-:Y:S01]  /*0060*/  IMAD.HI R0, R9, 0x66666667, RZ ;  /* 0x6666666709007827 */ /* 0x002fe200078e02ff */
[----:B--2---:R-:W-:-:S04]  /*0070*/  LOP3.LUT R12, R10, 0x80, RZ, 0xc0, !PT ;  /* 0x000000800a0c7812 */ /* 0x004fc800078ec0ff */
[----:B------:R-:W-:-:S04]  /*0080*/  SHF.R.U32.HI R3, RZ, 0x1f, R0 ;  /* 0x0000001fff037819 */ /* 0x000fc80000011600 */
[----:B------:R-:W-:-:S05]  /*0090*/  LEA.HI.SX32 R0, R0, R3, 0x17 ;  /* 0x0000000300007211 */ /* 0x000fca00078fbaff */
[C---:B------:R-:W-:Y:S02]  /*00a0*/  IMAD R2, R0.reuse, R5, 0x10 ;  /* 0x0000001000027424 */ /* 0x040fe400078e0205 */
[----:B------:R-:W-:-:S03]  /*00b0*/  IMAD R7, R0, -0x500, R9 ;  /* 0xfffffb0000077824 */ /* 0x000fc600078e0209 */
[----:B------:R-:W-:Y:S02]  /*00c0*/  IMNMX R4, R2, 0x8, PT ;  /* 0x0000000802047817 */ /* 0x000fe40003800200 */
[----:B------:R-:W-:Y:S02]  /*00d0*/  IABS R8, R7 ;  /* 0x0000000700087213 */ /* 0x000fe40000000000 */
[-C--:B------:R-:W-:Y:S02]  /*00e0*/  IABS R11, R4.reuse ;  /* 0x00000004000b7213 */ /* 0x080fe40000000000 */
[----:B------:R-:W-:Y:S02]  /*00f0*/  LOP3.LUT R7, R7, R4, RZ, 0x3c, !PT ;  /* 0x0000000407077212 */ /* 0x000fe400078e3cff */
[----:B------:R-:W1:Y:S02]  /*0100*/  I2F.RP R5, R11 ;  /* 0x0000000b00057306 */ /* 0x000e640000209400 */
[----:B------:R-:W-:-:S02]  /*0110*/  ISETP.GE.AND P2, PT, R7, RZ, PT ;  /* 0x000000ff0700720c */ /* 0x000fc40003f46270 */
[----:B------:R-:W-:-:S04]  /*0120*/  SHF.R.U32.HI R7, RZ, 0x2, R10 ;  /* 0x00000002ff077819 */ /* 0x000fc8000001160a */
[----:B-1----:R-:W1:Y:S02]  /*0130*/  MUFU.RCP R5, R5 ;  /* 0x0000000500057308 */ /* 0x002e640000001000 */
[----:B-1----:R-:W-:Y:S02]  /*0140*/  IADD3 R2, R5, 0xffffffe, RZ ;  /* 0x0ffffffe05027810 */ /* 0x002fe40007ffe0ff */
[----:B------:R-:W-:-:S04]  /*0150*/  IABS R5, R9 ;  /* 0x0000000900057213 */ /* 0x000fc80000000000 */
[----:B------:R1:W2:Y:S02]  /*0160*/  F2I.FTZ.U32.TRUNC.NTZ R3, R2 ;  /* 0x0000000200037305 */ /* 0x0002a4000021f000 */
[----:B-1----:R-:W-:Y:S02]  /*0170*/  IMAD.MOV.U32 R2, RZ, RZ, RZ ;  /* 0x000000ffff027224 */ /* 0x002fe400078e00ff */
[----:B--2---:R-:W-:-:S04]  /*0180*/  IMAD.MOV R6, RZ, RZ, -R3 ;  /* 0x000000ffff067224 */ /* 0x004fc800078e0a03 */
[----:B------:R-:W-:Y:S01]  /*0190*/  IMAD R13, R6, R11, RZ ;  /* 0x0000000b060d7224 */ /* 0x000fe200078e02ff */
[----:B------:R-:W-:-:S03]  /*01a0*/  IABS R6, R4 ;  /* 0x0000000400067213 */ /* 0x000fc60000000000 */
[----:B------:R-:W-:-:S04]  /*01b0*/  IMAD.HI.U32 R3, R3, R13, R2 ;  /* 0x0000000d03037227 */ /* 0x000fc800078e0002 */
[----:B------:R-:W-:Y:S02]  /*01c0*/  IMAD.MOV R6, RZ, RZ, -R6 ;  /* 0x000000ffff067224 */ /* 0x000fe400078e0a06 */
[----:B------:R-:W-:-:S04]  /*01d0*/  IMAD.HI.U32 R2, R3, R5, RZ ;  /* 0x0000000503027227 */ /* 0x000fc800078e00ff */
[----:B------:R-:W-:-:S04]  /*01e0*/  IMAD.HI.U32 R3, R3, R8, RZ ;  /* 0x0000000803037227 */ /* 0x000fc800078e00ff */
[-C--:B------:R-:W-:Y:S02]  /*01f0*/  IMAD R2, R2, R6.reuse, R5 ;  /* 0x0000000602027224 */ /* 0x080fe400078e0205 */
[----:B------:R-:W-:Y:S01]  /*0200*/  IMAD R5, R3, R6, R8 ;  /* 0x0000000603057224 */ /* 0x000fe200078e0208 */
[----:B------:R-:W-:Y:S02]  /*0210*/  SHF.R.U32.HI R8, RZ, 0x1, R10 ;  /* 0x00000001ff087819 */ /* 0x000fe4000001160a */
[C---:B------:R-:W-:Y:S02]  /*0220*/  ISETP.GT.U32.AND P1, PT, R11.reuse, R2, PT ;  /* 0x000000020b00720c */ /* 0x040fe40003f24070 */
[----:B------:R-:W-:-:S11]  /*0230*/  ISETP.GT.U32.AND P0, PT, R11, R5, PT ;  /* 0x000000050b00720c */ /* 0x000fd60003f04070 */
[--C-:B------:R-:W-:Y:S01]  /*0240*/  @!P1 IMAD.IADD R2, R2, 0x1, -R11.reuse ;  /* 0x0000000102029824 */ /* 0x100fe200078e0a0b */
[----:B------:R-:W-:Y:S01]  /*0250*/  ISETP.GE.AND P1, PT, R9, RZ, PT ;  /* 0x000000ff0900720c */ /* 0x000fe20003f26270 */
[----:B------:R-:W-:Y:S01]  /*0260*/  @!P0 IMAD.IADD R5, R5, 0x1, -R11 ;  /* 0x0000000105058824 */ /* 0x000fe200078e0a0b */
[----:B------:R-:W-:Y:S02]  /*0270*/  @!P0 IADD3 R3, R3, 0x1, RZ ;  /* 0x0000000103038810 */ /* 0x000fe40007ffe0ff */
[----:B------:R-:W-:Y:S02]  /*0280*/  ISETP.GT.U32.AND P4, PT, R11, R2, PT ;  /* 0x000000020b00720c */ /* 0x000fe40003f84070 */
[----:B------:R-:W-:Y:S02]  /*0290*/  ISETP.GE.U32.AND P3, PT, R5, R11, PT ;  /* 0x0000000b0500720c */ /* 0x000fe40003f66070 */
[----:B------:R-:W-:-:S09]  /*02a0*/  ISETP.NE.AND P0, PT, R4, RZ, PT ;  /* 0x000000ff0400720c */ /* 0x000fd20003f05270 */
[----:B------:R-:W-:Y:S01]  /*02b0*/  @!P4 IMAD.IADD R2, R2, 0x1, -R11 ;  /* 0x000000010202c824 */ /* 0x000fe200078e0a0b */
[----:B------:R-:W-:Y:S02]  /*02c0*/  LOP3.LUT R11, R8, 0x18, RZ, 0xc0, !PT ;  /* 0x00000018080b7812 */ /* 0x000fe400078ec0ff */
[----:B------:R-:W-:Y:S01]  /*02d0*/  @P3 IADD3 R3, R3, 0x1, RZ ;  /* 0x0000000103033810 */ /* 0x000fe20007ffe0ff */
[----:B------:R-:W-:-:S04]  /*02e0*/  @!P1 IMAD.MOV R2, RZ, RZ, -R2 ;  /* 0x000000ffff029224 */ /* 0x000fc800078e0a02 */
[----:B------:R-:W-:Y:S01]  /*02f0*/  IMAD.MOV.U32 R6, RZ, RZ, R3 ;  /* 0x000000ffff067224 */ /* 0x000fe200078e0003 */
[----:B------:R-:W-:Y:S02]  /*0300*/  LOP3.LUT R3, RZ, R4, RZ, 0x33, !PT ;  /* 0x00000004ff037212 */ /* 0x000fe400078e33ff */
[----:B------:R-:W-:Y:S01]  /*0310*/  SHF.R.U32.HI R4, RZ, 0x3, R10 ;  /* 0x00000003ff047819 */ /* 0x000fe2000001160a */
[----:B------:R-:W-:Y:S01]  /*0320*/  @!P2 IMAD.MOV R6, RZ, RZ, -R6 ;  /* 0x000000ffff06a224 */ /* 0x000fe200078e0a06 */
[C---:B------:R-:W-:Y:S02]  /*0330*/  SEL R5, R3.reuse, R2, !P0 ;  /* 0x0000000203057207 */ /* 0x040fe40004000000 */
[----:B------:R-:W-:Y:S01]  /*0340*/  SGXT.U32 R2, R4, 0x4 ;  /* 0x000000040402781a */ /* 0x000fe20000000000 */
[----:B------:R-:W-:Y:S01]  /*0350*/  IMAD.SHL.U32 R4, R10, 0x4, RZ ;  /* 0x000000040a047824 */ /* 0x000fe200078e00ff */
[----:B------:R-:W-:Y:S01]  /*0360*/  SEL R45, R3, R6, !P0 ;  /* 0x00000006032d7207 */ /* 0x000fe20004000000 */
[----:B------:R-:W-:Y:S01]  /*0370*/  IMAD R5, R0, 0x8, R5 ;  /* 0x0000000800057824 */ /* 0x000fe200078e0205 */
[----:B------:R-:W-:-:S02]  /*0380*/  SGXT.U32 R6, R7, 0x6 ;  /* 0x000000060706781a */ /* 0x000fc40000000000 */
[----:B------:R-:W-:Y:S01]  /*0390*/  SHF.R.U32.HI R7, RZ, 0x3, R12 ;  /* 0x00000003ff077819 */ /* 0x000fe2000001160c */
[----:B------:R-:W-:Y:S01]  /*03a0*/  IMAD.SHL.U32 R45, R45, 0x40, RZ ;  /* 0x000000402d2d7824 */ /* 0x000fe200078e00ff */
[----:B------:R-:W-:Y:S01]  /*03b0*/  LOP3.LUT R8, R11, 0x1c, R4, 0x78, !PT ;  /* 0x0000001c0b087812 */ /* 0x000fe200078e7804 */
[----:B------:R-:W-:Y:S01]  /*03c0*/  IMAD.SHL.U32 R44, R5, 0x20, RZ ;  /* 0x00000020052c7824 */ /* 0x000fe200078e00ff */
[----:B------:R-:W-:Y:S01]  /*03d0*/  LOP3.LUT R3, R2, R7, RZ, 0xfc, !PT ;  /* 0x0000000702037212 */ /* 0x000fe200078efcff */
[----:B------:R-:W-:Y:S01]  /*03e0*/  IMAD.SHL.U32 R12, R10, 0x8, RZ ;  /* 0x000000080a0c7824 */ /* 0x000fe200078e00ff */
[----:B------:R-:W-:Y:S02]  /*03f0*/  LOP3.LUT R0, R45, R6, RZ, 0xfc, !PT ;  /* 0x000000062d007212 */ /* 0x000fe400078efcff */
[----:B------:R-:W-:Y:S01]  /*0400*/  SHF.R.S32.HI R5, RZ, 0x1a, R5 ;  /* 0x0000001aff057819 */ /* 0x000fe20000011405 */
[----:B------:R-:W-:Y:S01]  /*0410*/  IMAD R8, R3, 0x20, R8 ;  /* 0x0000002003087824 */ /* 0x000fe200078e0208 */
[----:B------:R-:W-:Y:S01]  /*0420*/  LOP3.LUT R44, R44, R3, RZ, 0xfc, !PT ;  /* 0x000000032c2c7212 */ /* 0x000fe200078efcff */
[----:B------:R-:W-:Y:S01]  /*0430*/  IMAD.HI R2, R0, 0x66666667, RZ ;  /* 0x6666666700027827 */ /* 0x000fe200078e02ff */
[----:B------:R-:W-:-:S02]  /*0440*/  SGXT R5, R5, 0x1 ;  /* 0x000000010505781a */ /* 0x000fc40000000200 */
[----:B------:R-:W-:Y:S02]  /*0450*/  LOP3.LUT R3, R12, 0x18, R10, 0x48, !PT ;  /* 0x000000180c037812 */ /* 0x000fe400078e480a */
[----:B------:R-:W-:Y:S02]  /*0460*/  SHF.R.U32.HI R9, RZ, 0x1f, R2 ;  /* 0x0000001fff097819 */ /* 0x000fe40000011602 */
[----:B------:R-:W-:Y:S01]  /*0470*/  LEA.HI R5, R5, R44, RZ, 0x9 ;  /* 0x0000002c05057211 */ /* 0x000fe200078f48ff */
[----:B------:R-:W-:Y:S01]  /*0480*/  IMAD R6, R6, 0x20, R3 ;  /* 0x0000002006067824 */ /* 0x000fe200078e0203 */
[----:B------:R-:W-:Y:S01]  /*0490*/  LEA.HI R9, R2, R9, RZ, 0x14 ;  /* 0x0000000902097211 */ /* 0x000fe200078fa0ff */
[----:B------:R-:W-:Y:S01]  /*04a0*/  IMAD.SHL.U32 R3, R8, 0x2, RZ ;  /* 0x0000000208037824 */ /* 0x000fe200078e00ff */
[----:B------:R-:W-:Y:S02]  /*04b0*/  LOP3.LUT R5, R5, 0xffe00, RZ, 0xc0, !PT ;  /* 0x000ffe0005057812 */ /* 0x000fe400078ec0ff */
[----:B------:R-:W-:Y:S01]  /*04c0*/  LOP3.LUT R2, R4, 0x1c, RZ, 0xc0, !PT ;  /* 0x0000001c04027812 */ /* 0x000fe200078ec0ff */
[----:B------:R-:W-:Y:S01]  /*04d0*/  IMAD R9, R9, -0x2800, R0 ;  /* 0xffffd80009097824 */ /* 0x000fe200078e0200 */
[----:B------:R-:W-:Y:S01]  /*04e0*/  LOP3.LUT R0, R12, 0x18, RZ, 0xc0, !PT ;  /* 0x000000180c007812 */ /* 0x000fe200078ec0ff */
[----:B------:R-:W-:Y:S01]  /*04f0*/  IMAD.IADD R5, R44, 0x1, -R5 ;  /* 0x000000012c057824 */ /* 0x000fe200078e0a05 */
[----:B------:R-:W-:-:S02]  /*0500*/  LOP3.LUT R11, R10, 0x10, RZ, 0xc0, !PT ;  /* 0x000000100a0b7812 */ /* 0x000fc400078ec0ff */
[----:B------:R-:W-:Y:S01]  /*0510*/  LOP3.LUT R7, R7, 0xf, R10, 0xf8, !PT ;  /* 0x0000000f07077812 */ /* 0x000fe200078ef80a */
[----:B------:R-:W-:Y:S01]  /*0520*/  IMAD R2, R5, 0x1000, R2 ;  /* 0x0000100005027824 */ /* 0x000fe200078e0202 */
[----:B------:R-:W-:Y:S01]  /*0530*/  SHF.R.U32.HI R5, RZ, 0x1, R11 ;  /* 0x00000001ff057819 */ /* 0x000fe2000001160b */
[----:B------:R-:W-:Y:S02]  /*0540*/  IMAD R0, R9, 0x1000, R0 ;  /* 0x0000100009007824 */ /* 0x000fe400078e0200 */
[----:B------:R-:W-:-:S04]  /*0550*/  IMAD.WIDE R38, R2, R43, c[0x0][0x160] ;  /* 0x0000580002267625 */ /* 0x000fc800078e022b */
[----:B------:R-:W-:Y:S01]  /*0560*/  IMAD.SHL.U32 R2, R6, 0x2, RZ ;  /* 0x0000000206027824 */ /* 0x000fe200078e00ff */
[----:B------:R1:W-:Y:S01]  /*0570*/  LDGSTS.E.64 [R3+0x4000], [R38.64] ;  /* 0x0400000026037fae */ /* 0x0003e2000b921a44 */
[----:B------:R-:W-:Y:S01]  /*0580*/  IMAD.WIDE R42, R0, R43, c[0x0][0x168] ;  /* 0x00005a00002a7625 */ /* 0x000fe200078e022b */
[--C-:B------:R-:W-:Y:S02]  /*0590*/  SHF.R.U32.HI R0, RZ, 0x2, R10.reuse ;  /* 0x00000002ff007819 */ /* 0x100fe4000001160a */
[----:B------:R-:W0:Y:S01]  /*05a0*/  LDGDEPBAR ;  /* 0x00000000000079af */ /* 0x000e220000000000 */
[----:B------:R-:W-:Y:S01]  /*05b0*/  LOP3.LUT R6, R4, 0x18, R10, 0x48, !PT ;  /* 0x0000001804067812 */ /* 0x000fe200078e480a */
[----:B------:R-:W-:Y:S01]  /*05c0*/  IMAD.SHL.U32 R7, R7, 0x20, RZ ;  /* 0x0000002007077824 */ /* 0x000fe200078e00ff */
[----:B------:R-:W-:Y:S01]  /*05d0*/  LOP3.LUT R8, R0, 0x18, RZ, 0xc0, !PT ;  /* 0x0000001800087812 */ /* 0x000fe200078ec0ff */
[----:B------:R2:W-:Y:S01]  /*05e0*/  LDGSTS.E.BYPASS.128 [R2], [R42.64] ;  /* 0x000000002a027fae */ /* 0x0005e2000b901c44 */
[----:B------:R-:W-:-:S02]  /*05f0*/  LOP3.LUT R0, R5, 0x18, R4, 0x78, !PT ;  /* 0x0000001805007812 */ /* 0x000fc400078e7804 */
[----:B------:R-:W-:Y:S01]  /*0600*/  LOP3.LUT R5, R5, 0x10, R4, 0xf8, !PT ;  /* 0x0000001005057812 */ /* 0x000fe200078ef804 */
[----:B------:R-:W0:Y:S01]  /*0610*/  LDGDEPBAR ;  /* 0x00000000000079af */ /* 0x000e220000000000 */
[----:B------:R-:W-:Y:S02]  /*0620*/  LOP3.LUT R4, R4, 0x8, RZ, 0xc0, !PT ;  /* 0x0000000804047812 */ /* 0x000fe400078ec0ff */
[----:B------:R-:W-:Y:S01]  /*0630*/  LOP3.LUT R9, R8, 0x7, R10, 0xf8, !PT ;  /* 0x0000000708097812 */ /* 0x000fe200078ef80a */
[----:B------:R-:W-:Y:S01]  /*0640*/  BAR.SYNC.DEFER_BLOCKING 0x0 ;  /* 0x0000000000007b1d */ /* 0x000fe20000010000 */
[----:B------:R-:W-:Y:S02]  /*0650*/  LOP3.LUT R4, R5, 0x10, R4, 0x1e, !PT ;  /* 0x0000001005047812 */ /* 0x000fe400078e1e04 */
[----:B------:R-:W-:Y:S01]  /*0660*/  LOP3.LUT R36, R7, R0, RZ, 0xfc, !PT ;  /* 0x0000000007247212 */ /* 0x000fe200078efcff */
[----:B------:R-:W-:Y:S01]  /*0670*/  IMAD R6, R9, 0x20, R6 ;  /* 0x0000002009067824 */ /* 0x000fe200078e0206 */
[----:B------:R-:W-:-:S03]  /*0680*/  LOP3.LUT R4, R4, R7, RZ, 0xfc, !PT ;  /* 0x0000000704047212 */ /* 0x000fc600078efcff */
[----:B------:R-:W-:Y:S02]  /*0690*/  IMAD.SHL.U32 R0, R6, 0x2, RZ ;  /* 0x0000000206007824 */ /* 0x000fe400078e00ff */
[----:B------:R-:W-:Y:S02]  /*06a0*/  IMAD.SHL.U32 R36, R36, 0x2, RZ ;  /* 0x0000000224247824 */ /* 0x000fe400078e00ff */
[----:B------:R-:W-:Y:S01]  /*06b0*/  IMAD.SHL.U32 R40, R4, 0x2, RZ ;  /* 0x0000000204287824 */ /* 0x000fe200078e00ff */
[----:B------:R-:W-:Y:S01]  /*06c0*/  @!PT LDS RZ, [RZ] ;  /* 0x00000000fffff984 */ /* 0x000fe20000000800 */
[----:B------:R-:W-:Y:S01]  /*06d0*/  @!PT LDS RZ, [RZ] ;  /* 0x00000000fffff984 */ /* 0x000fe20000000800 */
[----:B------:R-:W-:Y:S01]  /*06e0*/  @!PT LDS RZ, [RZ] ;  /* 0x00000000fffff984 */ /* 0x000fe20000000800 */
[----:B------:R1:W-:Y:S04]  /*06f0*/  LDGSTS.E.64 [R3+0x4800], [R38.64+0x40] ;  /* 0x0480004026037fae */ /* 0x0003e8000b921a44 */
[----:B------:R-:W0:Y:S04]  /*0700*/  LDGDEPBAR ;  /* 0x00000000000079af */ /* 0x000e280000000000 */
[----:B------:R2:W-:Y:S04]  /*0710*/  LDGSTS.E.BYPASS.128 [R2+0x1000], [R42.64+0x40] ;  /* 0x010000402a027fae */ /* 0x0005e8000b901c44 */
[----:B------:R-:W0:Y:S04]  /*0720*/  LDGDEPBAR ;  /* 0x00000000000079af */ /* 0x000e280000000000 */
[----:B------:R-:W-:Y:S06]  /*0730*/  BAR.SYNC.DEFER_BLOCKING 0x0 ;  /* 0x0000000000007b1d */ /* 0x000fec0000010000 */
        /* <DEDUP_REMOVED lines=14> */
[----:B------:R-:W0:Y:S01]  /*0820*/  LDGDEPBAR ;  /* 0x00000000000079af */ /* 0x000e220000000000 */
[----:B------:R-:W-:-:S04]  /*0830*/  DEPBAR.LE SB0, 0x6 ;  /* 0x000081800000791a */ /* 0x000fc80000000000 */
[----:B------:R-:W-:Y:S06]  /*0840*/  BAR.SYNC.DEFER_BLOCKING 0x0 ;  /* 0x0000000000007b1d */ /* 0x000fec0000010000 */
[----:B------:R-:W-:Y:S04]  /*0850*/  LDSM.16.M88.4 R24, [R36+0x4000] ;  /* 0x004000002418783b */ /* 0x000fe80000000200 */
[----:B------:R-:W3:Y:S04]  /*0860*/  LDSM.16.M88.4 R28, [R0] ;  /* 0x00000000001c783b */ /* 0x000ee80000000200 */
[----:B------:R-:W4:Y:S04]  /*0870*/  LDSM.16.M88.4 R8, [R0+0x800] ;  /* 0x000800000008783b */ /* 0x000f280000000200 */
[----:B------:R-:W1:Y:S04]  /*0880*/  LDSM.16.M88.4 R12, [R40+0x4000] ;  /* 0x00400000280c783b */ /* 0x000e680000000200 */
[----:B------:R-:W-:Y:S06]  /*0890*/  BAR.SYNC.DEFER_BLOCKING 0x0 ;  /* 0x0000000000007b1d */ /* 0x000fec0000010000 */
[----:B------:R-:W-:Y:S01]  /*08a0*/  @!PT LDS RZ, [RZ] ;  /* 0x00000000fffff984 */ /* 0x000fe20000000800 */
[----:B------:R-:W-:Y:S01]  /*08b0*/  @!PT LDS RZ, [RZ] ;  /* 0x00000000fffff984 */ /* 0x000fe20000000800 */
[----:B------:R-:W-:Y:S01]  /*08c0*/  @!PT LDS RZ, [RZ] ;  /* 0x00000000fffff984 */ /* 0x000fe20000000800 */
[----:B------:R1:W-:Y:S04]  /*08d0*/  LDGSTS.E.64 [R3+0x4000], [R38.64+0x100] ;  /* 0x0400010026037fae */ /* 0x0003e8000b921a44 */
[----:B------:R-:W0:Y:S01]  /*08e0*/  LDGDEPBAR ;  /* 0x00000000000079af */ /* 0x000e220000000000 */
[C---:B---3--:R-:W-:Y:S03]  /*08f0*/  HMMA.16816.F32.BF16 R4, R24.reuse, R28, RZ ;  /* 0x0000001c1804723c */ /* 0x048fe600000418ff */
[----:B------:R2:W-:Y:S04]  /*0900*/  LDGSTS.E.BYPASS.128 [R2], [R42.64+0x100] ;  /* 0x000001002a027fae */ /* 0x0005e8000b901c44 */
[----:B------:R-:W0:Y:S01]  /*0910*/  LDGDEPBAR ;  /* 0x00000000000079af */ /* 0x000e220000000000 */
[----:B----4-:R-:W-:-:S15]  /*0920*/  HMMA.16816.F32.BF16 R24, R24, R8, RZ ;  /* 0x000000081818723c */ /* 0x010fde00000418ff */
[----:B------:R-:W-:-:S01]  /*0930*/  NOP ;  /* 0x0000000000007918 */ /* 0x000fc20000000000 */
[----:B-1----:R-:W-:Y:S01]  /*0940*/  HMMA.16816.F32.BF16 R28, R12, R30, R4 ;  /* 0x0000001e0c1c723c */ /* 0x002fe20000041804 */
[----:B------:R-:W-:-:S04]  /*0950*/  DEPBAR.LE SB0, 0x6 ;  /* 0x000081800000791a */ /* 0x000fc80000000000 */
[----:B------:R-:W-:Y:S03]  /*0960*/  BAR.SYNC.DEFER_BLOCKING 0x0 ;  /* 0x0000000000007b1d */ /* 0x000fe60000010000 */
[----:B------:R-:W-:Y:S03]  /*0970*/  HMMA.16816.F32.BF16 R24, R12, R10, R24 ;  /* 0x0000000a0c18723c */ /* 0x000fe60000041818 */
[----:B------:R-:W-:Y:S04]  /*0980*/  LDSM.16.M88.4 R20, [R36+0x4800] ;  /* 0x004800002414783b */ /* 0x000fe80000000200 */
[----:B------:R-:W1:Y:S04]  /*0990*/  LDSM.16.M88.4 R4, [R0+0x1000] ;  /* 0x001000000004783b */ /* 0x000e680000000200 */
[----:B------:R-:W3:Y:S04]  /*09a0*/  LDSM.16.M88.4 R16, [R0+0x1800] ;  /* 0x001800000010783b */ /* 0x000ee80000000200 */
[----:B------:R-:W4:Y:S04]  /*09b0*/  LDSM.16.M88.4 R12, [R40+0x4800] ;  /* 0x00480000280c783b */ /* 0x000f280000000200 */
[----:B------:R-:W-:Y:S06]  /*09c0*/  BAR.SYNC.DEFER_BLOCKING 0x0 ;  /* 0x0000000000007b1d */ /* 0x000fec0000010000 */
[----:B------:R-:W-:Y:S01]  /*09d0*/  @!PT LDS RZ, [RZ] ;  /* 0x00000000fffff984 */ /* 0x000fe20000000800 */
[----:B------:R-:W-:Y:S01]  /*09e0*/  @!PT LDS RZ, [RZ] ;  /* 0x00000000fffff984 */ /* 0x000fe20000000800 */
[----:B------:R-:W-:Y:S01]  /*09f0*/  @!PT LDS RZ, [RZ] ;  /* 0x00000000fffff984 */ /* 0x000fe20000000800 */
[----:B------:R2:W-:Y:S04]  /*0a00*/  LDGSTS.E.64 [R3+0x4800], [R38.64+0x140] ;  /* 0x0480014026037fae */ /* 0x0005e8000b921a44 */
[----:B------:R-:W0:Y:S01]  /*0a10*/  LDGDEPBAR ;  /* 0x00000000000079af */ /* 0x000e220000000000 */
[C---:B-1----:R-:W-:Y:S03]  /*0a20*/  HMMA.16816.F32.BF16 R28, R20.reuse, R4, R28 ;  /* 0x00000004141c723c */ /* 0x042fe6000004181c */
[----:B------:R1:W-:Y:S04]  /*0a30*/  LDGSTS.E.BYPASS.128 [R2+0x1000], [R42.64+0x140] ;  /* 0x010001402a027fae */ /* 0x0003e8000b901c44 */
[----:B------:R-:W0:Y:S01]  /*0a40*/  LDGDEPBAR ;  /* 0x00000000000079af */ /* 0x000e220000000000 */
[----:B---3--:R-:W-:-:S15]  /*0a50*/  HMMA.16816.F32.BF16 R20, R20, R16, R24 ;  /* 0x000000101414723c */ /* 0x008fde0000041818 */
[----:B------:R-:W-:-:S01]  /*0a60*/  NOP ;  /* 0x0000000000007918 */ /* 0x000fc20000000000 */
[----:B----4-:R-:W-:Y:S01]  /*0a70*/  HMMA.16816.F32.BF16 R4, R12, R6, R28 ;  /* 0x000000060c04723c */ /* 0x010fe2000004181c */
[----:B------:R-:W-:-:S04]  /*0a80*/  DEPBAR.LE SB0, 0x6 ;  /* 0x000081800000791a */ /* 0x000fc80000000000 */
[----:B------:R-:W-:Y:S03]  /*0a90*/  BAR.SYNC.DEFER_BLOCKING 0x0 ;  /* 0x0000000000007b1d */ /* 0x000fe60000010000 */
[----:B------:R-:W-:Y:S03]  /*0aa0*/  HMMA.16816.F32.BF16 R20, R12, R18, R20 ;  /* 0x000000120c14723c */ /* 0x000fe60000041814 */
[----:B------:R-:W-:Y:S04]  /*0ab0*/  LDSM.16.M88.4 R8, [R36+0x5000] ;  /* 0x005000002408783b */ /* 0x000fe80000000200 */
[----:B------:R-:W3:Y:S04]  /*0ac0*/  LDSM.16.M88.4 R24, [R0+0x2000] ;  /* 0x002000000018783b */ /* 0x000ee80000000200 */
        /* <DEDUP_REMOVED lines=8> */
[C---:B---3--:R-:W-:Y:S03]  /*0b50*/  HMMA.16816.F32.BF16 R4, R8.reuse, R24, R4 ;  /* 0x000000180804723c */ /* 0x048fe60000041804 */
[----:B------:R3:W-:Y:S04]  /*0b60*/  LDGSTS.E.BYPASS.128 [R2+0x2000], [R42.64+0x180] ;  /* 0x020001802a027fae */ /* 0x0007e8000b901c44 */
[----:B------:R-:W0:Y:S01]  /*0b70*/  LDGDEPBAR ;  /* 0x00000000000079af */ /* 0x000e220000000000 */
[----:B----4-:R-:W-:-:S15]  /*0b80*/  HMMA.16816.F32.BF16 R8, R8, R12, R20 ;  /* 0x0000000c0808723c */ /* 0x010fde0000041814 */
[----:B------:R-:W-:-:S01]  /*0b90*/  NOP ;  /* 0x0000000000007918 */ /* 0x000fc20000000000 */
[----:B-1----:R-:W-:Y:S01]  /*0ba0*/  HMMA.16816.F32.BF16 R24, R28, R26, R4 ;  /* 0x0000001a1c18723c */ /* 0x002fe20000041804 */
[----:B------:R-:W-:-:S04]  /*0bb0*/  DEPBAR.LE SB0, 0x6 ;  /* 0x000081800000791a */ /* 0x000fc80000000000 */
[----:B------:R-:W-:Y:S03]  /*0bc0*/  BAR.SYNC.DEFER_BLOCKING 0x0 ;  /* 0x0000000000007b1d */ /* 0x000fe60000010000 */
[----:B------:R-:W-:Y:S03]  /*0bd0*/  HMMA.16816.F32.BF16 R8, R28, R14, R8 ;  /* 0x0000000e1c08723c */ /* 0x000fe60000041808 */
[----:B------:R-:W-:Y:S04]  /*0be0*/  LDSM.16.M88.4 R20, [R36+0x5800] ;  /* 0x005800002414783b */ /* 0x000fe80000000200 */
[----:B------:R-:W1:Y:S04]  /*0bf0*/  LDSM.16.M88.4 R4, [R0+0x3000] ;  /* 0x003000000004783b */ /* 0x000e680000000200 */
[----:B------:R-:W4:Y:S04]  /*0c00*/  LDSM.16.M88.4 R16, [R0+0x3800] ;  /* 0x003800000010783b */ /* 0x000f280000000200 */
[----:B------:R-:W2:Y:S04]  /*0c10*/  LDSM.16.M88.4 R12, [R40+0x5800] ;  /* 0x00580000280c783b */ /* 0x000ea80000000200 */
        /* <DEDUP_REMOVED lines=9> */
[----:B----4-:R-:W-:-:S15]  /*0cb0*/  HMMA.16816.F32.BF16 R20, R20, R16, R8 ;  /* 0x000000101414723c */ /* 0x010fde0000041808 */
[----:B------:R-:W-:-:S01]  /*0cc0*/  NOP ;  /* 0x0000000000007918 */ /* 0x000fc20000000000 */
[----:B--2---:R-:W-:Y:S01]  /*0cd0*/  HMMA.16816.F32.BF16 R4, R12, R6, R24 ;  /* 0x000000060c04723c */ /* 0x004fe20000041818 */
[----:B------:R-:W-:-:S04]  /*0ce0*/  DEPBAR.LE SB0, 0x6 ;  /* 0x000081800000791a */ /* 0x000fc80000000000 */
[----:B------:R-:W-:Y:S03]  /*0cf0*/  BAR.SYNC.DEFER_BLOCKING 0x0 ;  /* 0x0000000000007b1d */ /* 0x000fe60000010000 */
[----:B------:R-:W-:Y:S03]  /*0d00*/  HMMA.16816.F32.BF16 R20, R12, R18, R20 ;  /* 0x000000120c14723c */ /* 0x000fe60000041814 */
[----:B------:R-:W-:Y:S04]  /*0d10*/  LDSM.16.M88.4 R8, [R36+0x4000] ;  /* 0x004000002408783b */ /* 0x000fe80000000200 */
[----:B------:R-:W1:Y:S04]  /*0d20*/  LDSM.16.M88.4 R28, [R0] ;  /* 0x00000000001c783b */ /* 0x000e680000000200 */
[----:B------:R-:W2:Y:S04]  /*0d30*/  LDSM.16.M88.4 R12, [R0+0x800] ;  /* 0x00080000000c783b */ /* 0x000ea80000000200 */
        /* <DEDUP_REMOVED lines=8> */
[----:B------:R3:W-:Y:S04]  /*0dc0*/  LDGSTS.E.BYPASS.128 [R2], [R42.64+0x200] ;  /* 0x000002002a027fae */ /* 0x0007e8000b901c44 */
[----:B------:R-:W0:Y:S01]  /*0dd0*/  LDGDEPBAR ;  /* 0x00000000000079af */ /* 0x000e220000000000 */
[----:B--2---:R-:W-:-:S15]  /*0de0*/  HMMA.16816.F32.BF16 R8, R8, R12, R20 ;  /* 0x0000000c0808723c */ /* 0x004fde0000041814 */
[----:B------:R-:W-:-:S01]  /*0df0*/  NOP ;  /* 0x0000000000007918 */ /* 0x000fc20000000000 */
[----:B----4-:R-:W-:Y:S01]  /*0e00*/  HMMA.16816.F32.BF16 R28, R24, R30, R4 ;  /* 0x0000001e181c723c */ /* 0x010fe20000041804 */
[----:B------:R-:W-:-:S04]  /*0e10*/  DEPBAR.LE SB0, 0x6 ;  /* 0x000081800000791a */ /* 0x000fc80000000000 */
[----:B------:R-:W-:Y:S03]  /*0e20*/  BAR.SYNC.DEFER_BLOCKING 0x0 ;  /* 0x0000000000007b1d */ /* 0x000fe60000010000 */
[----:B------:R-:W-:Y:S03]  /*0e30*/  HMMA.16816.F32.BF16 R8, R24, R14, R8 ;  /* 0x0000000e1808723c */ /* 0x000fe60000041808 */
[----:B------:R-:W-:Y:S04]  /*0e40*/  LDSM.16.M88.4 R20, [R36+0x4800] ;  /* 0x004800002414783b */ /* 0x000fe80000000200 */
[----:B------:R-:W1:Y:S04]  /*0e50*/  LDSM.16.M88.4 R4, [R0+0x1000] ;  /* 0x001000000004783b */ /* 0x000e680000000200 */
        /* <DEDUP_REMOVED lines=429> */
[----:B--2---:R-:W-:Y:S07]  /*2930*/  HMMA.16816.F32.BF16 R12, R12, R4, R16 ;  /* 0x000000040c0c723c */ /* 0x004fee0000041810 */
[----:B------:R-:W-:-:S05]  /*2940*/  IADD3 R4, P0, R38, 0x1000, RZ ;  /* 0x0000100026047810 */ /* 0x000fca0007f1e0ff */
[----:B------:R-:W-:-:S04]  /*2950*/  IMAD.X R5, RZ, RZ, R39, P0 ;  /* 0x000000ffff057224 */ /* 0x000fc800000e0627 */
[----:B----4-:R-:W-:Y:S01]  /*2960*/  HMMA.16816.F32.BF16 R8, R32, R10, R24 ;  /* 0x0000000a2008723c */ /* 0x010fe20000041818 */
[----:B------:R-:W-:-:S04]  /*2970*/  DEPBAR.LE SB0, 0x6 ;  /* 0x000081800000791a */ /* 0x000fc80000000000 */
[----:B------:R-:W-:Y:S03]  /*2980*/  BAR.SYNC.DEFER_BLOCKING 0x0 ;  /* 0x0000000000007b1d */ /* 0x000fe60000010000 */
[----:B------:R-:W-:Y:S07]  /*2990*/  HMMA.16816.F32.BF16 R32, R32, R6, R12 ;  /* 0x000000062020723c */ /* 0x000fee000004180c */
[----:B------:R-:W-:-:S02]  /*29a0*/  IADD3 R12, P1, R42, 0x1000, RZ ;  /* 0x000010002a0c7810 */ /* 0x000fc40007f3e0ff */
[----:B------:R-:W-:-:S03]  /*29b0*/  IADD3 R6, P0, R38, 0x2000, RZ ;  /* 0x0000200026067810 */ /* 0x000fc60007f1e0ff */
[----:B------:R-:W-:Y:S02]  /*29c0*/  IMAD.X R13, RZ, RZ, R43, P1 ;  /* 0x000000ffff0d7224 */ /* 0x000fe400008e062b */
[----:B------:R-:W-:Y:S01]  /*29d0*/  IMAD.X R7, RZ, RZ, R39, P0 ;  /* 0x000000ffff077224 */ /* 0x000fe200000e0627 */
        /* <DEDUP_REMOVED lines=8> */
[----:B------:R2:W-:Y:S04]  /*2a60*/  LDGSTS.E.64 [R3+0x4000], [R4.64+-0x800] ;  /* 0x0400080004037fae */ /* 0x0005e8000b921a44 */
[----:B------:R-:W0:Y:S01]  /*2a70*/  LDGDEPBAR ;  /* 0x00000000000079af */ /* 0x000e220000000000 */
[C---:B-1----:R-:W-:Y:S03]  /*2a80*/  HMMA.16816.F32.BF16 R8, R20.reuse, R16, R8 ;  /* 0x000000101408723c */ /* 0x042fe60000041808 */
[----:B------:R1:W-:Y:S04]  /*2a90*/  LDGSTS.E.BYPASS.128 [R2], [R12.64+-0x800] ;  /* 0x000008000c027fae */ /* 0x0003e8000b901c44 */
        /* <DEDUP_REMOVED lines=8> */
[----:B------:R-:W2:Y:S04]  /*2b20*/  LDSM.16.M88.4 R8, [R0+0x1000] ;  /* 0x001000000008783b */ /* 0x000ea80000000200 */
[----:B------:R-:W4:Y:S04]  /*2b30*/  LDSM.16.M88.4 R24, [R0+0x1800] ;  /* 0x001800000018783b */ /* 0x000f280000000200 */
[----:B------:R-:W1:Y:S04]  /*2b40*/  LDSM.16.M88.4 R28, [R40+0x4800] ;  /* 0x00480000281c783b */ /* 0x000e680000000200 */
[----:B------:R-:W-:Y:S06]  /*2b50*/  BAR.SYNC.DEFER_BLOCKING 0x0 ;  /* 0x0000000000007b1d */ /* 0x000fec0000010000 */
[----:B------:R-:W-:Y:S01]  /*2b60*/  @!PT LDS RZ, [RZ] ;  /* 0x00000000fffff984 */ /* 0x000fe20000000800 */
[----:B------:R-:W-:Y:S01]  /*2b70*/  @!PT LDS RZ, [RZ] ;  /* 0x00000000fffff984 */ /* 0x000fe20000000800 */
[----:B------:R-:W-:Y:S01]  /*2b80*/  @!PT LDS RZ, [RZ] ;  /* 0x00000000fffff984 */ /* 0x000fe20000000800 */
[----:B------:R1:W-:Y:S04]  /*2b90*/  LDGSTS.E.64 [R3+0x4800], [R4.64+-0x7c0] ;  /* 0x0480084004037fae */ /* 0x0003e8000b921a44 */
[----:B------:R-:W0:Y:S01]  /*2ba0*/  LDGDEPBAR ;  /* 0x00000000000079af */ /* 0x000e220000000000 */
[C---:B--2---:R-:W-:Y:S03]  /*2bb0*/  HMMA.16816.F32.BF16 R16, R32.reuse, R8, R16 ;  /* 0x000000082010723c */ /* 0x044fe60000041810 */
[----:B------:R2:W-:Y:S04]  /*2bc0*/  LDGSTS.E.BYPASS.128 [R2+0x1000], [R12.64+-0x7c0] ;  /* 0x010008400c027fae */ /* 0x0005e8000b901c44 */
        /* <DEDUP_REMOVED lines=15> */
[----:B------:R2:W-:Y:S04]  /*2cc0*/  LDGSTS.E.64 [R3+0x5000], [R4.64+-0x780] ;  /* 0x0500088004037fae */ /* 0x0005e8000b921a44 */
[----:B------:R-:W0:Y:S01]  /*2cd0*/  LDGDEPBAR ;  /* 0x00000000000079af */ /* 0x000e220000000000 */
[C---:B-1----:R-:W-:Y:S03]  /*2ce0*/  HMMA.16816.F32.BF16 R8, R20.reuse, R16, R8 ;  /* 0x000000101408723c */ /* 0x042fe60000041808 */
[----:B------:R1:W-:Y:S04]  /*2cf0*/  LDGSTS.E.BYPASS.128 [R2+0x2000], [R12.64+-0x780] ;  /* 0x020008800c027fae */ /* 0x0003e8000b901c44 */
        /* <DEDUP_REMOVED lines=27> */
[----:B------:R-:W1:Y:S04]  /*2eb0*/  LDSM.16.M88.4 R16, [R0] ;  /* 0x000000000010783b */ /* 0x000e680000000200 */
        /* <DEDUP_REMOVED lines=538> */
[----:B------:R2:W-:Y:S04]  /*5060*/  LDGSTS.E.64 [R3+0x4000], [R4.64] ;  /* 0x0400000004037fae */ /* 0x0005e8000b921a44 */
[----:B------:R-:W0:Y:S01]  /*5070*/  LDGDEPBAR ;  /* 0x00000000000079af */ /* 0x000e220000000000 */
[C---:B-1----:R-:W-:Y:S03]  /*5080*/  HMMA.16816.F32.BF16 R8, R16.reuse, R20, R8 ;  /* 0x000000141008723c */ /* 0x042fe60000041808 */
[----:B------:R1:W-:Y:S04]  /*5090*/  LDGSTS.E.BYPASS.128 [R2], [R12.64] ;  /* 0x000000000c027fae */ /* 0x0003e8000b901c44 */
        /* <DEDUP_REMOVED lines=17> */
[C---:B--2---:R-:W-:Y:S03]  /*51b0*/  HMMA.16816.F32.BF16 R20, R8.reuse, R16, R20 ;  /* 0x000000100814723c */ /* 0x044fe60000041814 */
        /* <DEDUP_REMOVED lines=561> */
[----:B------:R-:W4:Y:S05]  /*74d0*/  LDSM.16.M88.4 R24, [R0+0x3800] ;  /* 0x003800000018783b */ /* 0x000f2a0000000200 */
[C---:B--2---:R-:W-:Y:S01]  /*74e0*/  HMMA.16816.F32.BF16 R28, R8.reuse, R16, R20 ;  /* 0x00000010081c723c */ /* 0x044fe20000041814 */
[----:B------:R-:W2:Y:S04]  /*74f0*/  LDSM.16.M88.4 R20, [R40+0x5800] ;  /* 0x005800002814783b */ /* 0x000ea80000000200 */
[----:B------:R-:W-:Y:S03]  /*7500*/  BAR.SYNC.DEFER_BLOCKING 0x0 ;  /* 0x0000000000007b1d */ /* 0x000fe60000010000 */
[----:B----4-:R-:W-:Y:S03]  /*7510*/  HMMA.16816.F32.BF16 R8, R8, R24, R32 ;  /* 0x000000180808723c */ /* 0x010fe60000041820 */
[----:B------:R-:W-:Y:S01]  /*7520*/  @!PT LDS RZ, [RZ] ;  /* 0x00000000fffff984 */ /* 0x000fe20000000800 */
[----:B------:R-:W-:Y:S01]  /*7530*/  @!PT LDS RZ, [RZ] ;  /* 0x00000000fffff984 */ /* 0x000fe20000000800 */
[----:B------:R-:W-:Y:S01]  /*7540*/  @!PT LDS RZ, [RZ] ;  /* 0x00000000fffff984 */ /* 0x000fe20000000800 */
[----:B------:R4:W-:Y:S04]  /*7550*/  LDGSTS.E.64 [R3+0x5800], [R4.64+0x7c0] ;  /* 0x058007c004037fae */ /* 0x0009e8000b921a44 */
[----:B------:R-:W0:Y:S04]  /*7560*/  LDGDEPBAR ;  /* 0x00000000000079af */ /* 0x000e280000000000 */
[----:B------:R1:W-:Y:S04]  /*7570*/  LDGSTS.E.BYPASS.128 [R2+0x3000], [R12.64+0x7c0] ;  /* 0x030007c00c027fae */ /* 0x0003e8000b901c44 */
[----:B------:R-:W0:Y:S01]  /*7580*/  LDGDEPBAR ;  /* 0x00000000000079af */ /* 0x000e220000000000 */
[----:B--2---:R-:W-:Y:S01]  /*7590*/  HMMA.16816.F32.BF16 R32, R20, R18, R28 ;  /* 0x000000121420723c */ /* 0x004fe2000004181c */
[----:B----4-:R-:W-:-:S05]  /*75a0*/  IADD3 R4, P1, R42, 0x2000, RZ ;  /* 0x000020002a047810 */ /* 0x010fca0007f3e0ff */
[----:B------:R-:W-:Y:S02]  /*75b0*/  IMAD.X R5, RZ, RZ, R43, P1 ;  /* 0x000000ffff057224 */ /* 0x000fe400008e062b */
[----:B------:R-:W-:Y:S01]  /*75c0*/  HMMA.16816.F32.BF16 R24, R20, R26, R8 ;  /* 0x0000001a1418723c */ /* 0x000fe20000041808 */
[----:B------:R-:W-:-:S04]  /*75d0*/  DEPBAR.LE SB0, 0x6 ;  /* 0x000081800000791a */ /* 0x000fc80000000000 */
[----:B------:R-:W-:Y:S06]  /*75e0*/  BAR.SYNC.DEFER_BLOCKING 0x0 ;  /* 0x0000000000007b1d */ /* 0x000fec0000010000 */
[----:B-1----:R-:W-:Y:S04]  /*75f0*/  LDSM.16.M88.4 R12, [R36+0x4000] ;  /* 0x00400000240c783b */ /* 0x002fe80000000200 */
        /* <DEDUP_REMOVED lines=615> */
[----:B------:R2:W-:Y:S04]  /*9c70*/  LDGSTS.E.64 [R3+0x4000], [R6.64], !PT ;  /* 0x0400000006037fae */ /* 0x0005e8000f921a44 */
[----:B------:R-:W0:Y:S01]  /*9c80*/  LDGDEPBAR ;  /* 0x00000000000079af */ /* 0x000e220000000000 */
[C---:B-1----:R-:W-:Y:S03]  /*9c90*/  HMMA.16816.F32.BF16 R32, R8.reuse, R28, R32 ;  /* 0x0000001c0820723c */ /* 0x042fe60000041820 */
[----:B------:R1:W-:Y:S04]  /*9ca0*/  LDGSTS.E.BYPASS.128 [R2], [R4.64], !PT ;  /* 0x0000000004027fae */ /* 0x0003e8000f901c44 */
        /* <DEDUP_REMOVED lines=15> */
[----:B------:R1:W-:Y:S04]  /*9da0*/  LDGSTS.E.64 [R3+0x4800], [R6.64+0x40], !PT ;  /* 0x0480004006037fae */ /* 0x0003e8000f921a44 */
[----:B------:R-:W0:Y:S01]  /*9db0*/  LDGDEPBAR ;  /* 0x00000000000079af */ /* 0x000e220000000000 */
[C---:B--2---:R-:W-:Y:S03]  /*9dc0*/  HMMA.16816.F32.BF16 R32, R16.reuse, R8, R32 ;  /* 0x000000081020723c */ /* 0x044fe60000041820 */
[----:B------:R2:W-:Y:S04]  /*9dd0*/  LDGSTS.E.BYPASS.128 [R2+0x1000], [R4.64+0x40], !PT ;  /* 0x0100004004027fae */ /* 0x0005e8000f901c44 */
        /* <DEDUP_REMOVED lines=15> */
[----:B------:R2:W-:Y:S04]  /*9ed0*/  LDGSTS.E.64 [R3+0x5000], [R6.64+0x80], !PT ;  /* 0x0500008006037fae */ /* 0x0005e8000f921a44 */
[----:B------:R-:W0:Y:S01]  /*9ee0*/  LDGDEPBAR ;  /* 0x00000000000079af */ /* 0x000e220000000000 */
[C---:B-1----:R-:W-:Y:S03]  /*9ef0*/  HMMA.16816.F32.BF16 R32, R8.reuse, R28, R32 ;  /* 0x0000001c0820723c */ /* 0x042fe60000041820 */
[----:B------:R1:W-:Y:S04]  /*9f00*/  LDGSTS.E.BYPASS.128 [R2+0x2000], [R4.64+0x80], !PT ;  /* 0x0200008004027fae */ /* 0x0003e8000f901c44 */
[----:B------:R-:W0:Y:S01]  /*9f10*/  LDGDEPBAR ;  /* 0x00000000000079af */ /* 0x000e220000000000 */
[----:B----4-:R-:W-:Y:S03]  /*9f20*/  HMMA.16816.F32.BF16 R16, R8, R24, R16 ;  /* 0x000000180810723c */ /* 0x010fe60000041810 */
[----:B------:R-:W4:Y:S04]  /*9f30*/  S2R R29, SR_TID.X ;  /* 0x00000000001d7919 */ /* 0x000f280000002100 */
[----:B------:R-:W1:Y:S09]  /*9f40*/  S2R R25, SR_TID.X ;  /* 0x0000000000197919 */ /* 0x000e720000002100 */
[----:B--2---:R-:W-:Y:S01]  /*9f50*/  HMMA.16816.F32.BF16 R32, R12, R30, R32 ;  /* 0x0000001e0c20723c */ /* 0x004fe20000041820 */
[----:B------:R-:W-:-:S04]  /*9f60*/  DEPBAR.LE SB0, 0x6 ;  /* 0x000081800000791a */ /* 0x000fc80000000000 */
[----:B------:R-:W-:Y:S03]  /*9f70*/  BAR.SYNC.DEFER_BLOCKING 0x0 ;  /* 0x0000000000007b1d */ /* 0x000fe60000010000 */
[----:B------:R-:W-:Y:S01]  /*9f80*/  HMMA.16816.F32.BF16 R16, R12, R26, R16 ;  /* 0x0000001a0c10723c */ /* 0x000fe20000041810 */
[----:B-1----:R-:W-:Y:S02]  /*9f90*/  SHF.R.U32.HI R28, RZ, 0x2, R25 ;  /* 0x00000002ff1c7819 */ /* 0x002fe40000011619 */
[C---:B------:R-:W-:Y:S02]  /*9fa0*/  LOP3.LUT R24, R25.reuse, 0x10, RZ, 0xc0, !PT ;  /* 0x0000001019187812 */ /* 0x040fe400078ec0ff */
[----:B------:R-:W-:Y:S02]  /*9fb0*/  LOP3.LUT R25, R25, 0x80, RZ, 0xc0, !PT ;  /* 0x0000008019197812 */ /* 0x000fe400078ec0ff */
[----:B------:R-:W-:Y:S01]  /*9fc0*/  LOP3.LUT R28, R28, 0x18, RZ, 0xc0, !PT ;  /* 0x000000181c1c7812 */ /* 0x000fe200078ec0ff */
[----:B------:R-:W-:Y:S04]  /*9fd0*/  LDSM.16.M88.4 R20, [R36+0x5800] ;  /* 0x005800002414783b */ /* 0x000fe80000000200 */
[----:B------:R-:W1:Y:S04]  /*9fe0*/  LDSM.16.M88.4 R8, [R0+0x3000] ;  /* 0x003000000008783b */ /* 0x000e680000000200 */
[----:B------:R-:W2:Y:S04]  /*9ff0*/  LDSM.16.M88.4 R36, [R0+0x3800] ;  /* 0x003800000024783b */ /* 0x000ea80000000200 */
[----:B---3--:R-:W3:Y:S04]  /*a000*/  LDSM.16.M88.4 R40, [R40+0x5800] ;  /* 0x005800002828783b */ /* 0x008ee80000000200 */
[----:B------:R-:W-:Y:S06]  /*a010*/  BAR.SYNC.DEFER_BLOCKING 0x0 ;  /* 0x0000000000007b1d */ /* 0x000fec0000010000 */
[----:B------:R-:W-:Y:S01]  /*a020*/  @!PT LDS RZ, [RZ] ;  /* 0x00000000fffff984 */ /* 0x000fe20000000800 */
[----:B------:R-:W-:Y:S01]  /*a030*/  @!PT LDS RZ, [RZ] ;  /* 0x00000000fffff984 */ /* 0x000fe20000000800 */
[----:B------:R-:W-:Y:S01]  /*a040*/  @!PT LDS RZ, [RZ] ;  /* 0x00000000fffff984 */ /* 0x000fe20000000800 */
[----:B------:R2:W-:Y:S01]  /*a050*/  LDGSTS.E.64 [R3+0x5800], [R6.64+0xc0], !PT ;  /* 0x058000c006037fae */ /* 0x0005e2000f921a44 */
[C---:B-1----:R-:W-:Y:S03]  /*a060*/  HMMA.16816.F32.BF16 R32, R20.reuse, R8, R32 ;  /* 0x000000081420723c */ /* 0x042fe60000041820 */
[----:B------:R-:W0:Y:S04]  /*a070*/  LDGDEPBAR ;  /* 0x00000000000079af */ /* 0x000e280000000000 */
[----:B------:R1:W-:Y:S01]  /*a080*/  LDGSTS.E.BYPASS.128 [R2+0x3000], [R4.64+0xc0], !PT ;  /* 0x030000c004027fae */ /* 0x0003e2000f901c44 */
[C---:B----4-:R-:W-:Y:S01]  /*a090*/  IMAD.SHL.U32 R9, R29.reuse, 0x10, RZ ;  /* 0x000000101d097824 */ /* 0x050fe200078e00ff */
[----:B--2---:R-:W-:Y:S02]  /*a0a0*/  HMMA.16816.F32.BF16 R16, R20, R36, R16 ;  /* 0x000000241410723c */ /* 0x004fe40000041810 */
[----:B------:R-:W0:Y:S01]  /*a0b0*/  LDGDEPBAR ;  /* 0x00000000000079af */ /* 0x000e220000000000 */
[----:B------:R-:W-:Y:S01]  /*a0c0*/  IMAD.SHL.U32 R8, R29, 0x2, RZ ;  /* 0x000000021d087824 */ /* 0x000fe200078e00ff */
[----:B------:R-:W-:Y:S01]  /*a0d0*/  LOP3.LUT R9, R9, 0xc0, RZ, 0xc0, !PT ;  /* 0x000000c009097812 */ /* 0x000fe200078ec0ff */
[----:B------:R-:W-:-:S03]  /*a0e0*/  IMAD.SHL.U32 R29, R29, 0x8, RZ ;  /* 0x000000081d1d7824 */ /* 0x000fc600078e00ff */
[----:B------:R-:W-:Y:S01]  /*a0f0*/  LOP3.LUT R8, R9, 0x6, R8, 0xf8, !PT ;  /* 0x0000000609087812 */ /* 0x000fe200078ef808 */
[----:B------:R-:W-:Y:S01]  /*a100*/  IMAD.SHL.U32 R9, R25, 0x8, RZ ;  /* 0x0000000819097824 */ /* 0x000fe200078e00ff */
[----:B------:R-:W-:-:S03]  /*a110*/  LOP3.LUT R45, R45, 0x38, R29, 0xf8, !PT ;  /* 0x000000382d2d7812 */ /* 0x000fc600078ef81d */
[----:B------:R-:W-:Y:S01]  /*a120*/  IMAD R8, R24, 0x10, R8 ;  /* 0x0000001018087824 */ /* 0x000fe200078e0208 */
[----:B------:R-:W-:Y:S01]  /*a130*/  ISETP.GE.AND P0, PT, R45, 0x2800, PT ;  /* 0x000028002d00780c */ /* 0x000fe20003f06270 */
[C---:B---3--:R-:W-:Y:S03]  /*a140*/  HMMA.16816.F32.BF16 R32, R40.reuse, R10, R32 ;  /* 0x0000000a2820723c */ /* 0x048fe60000041820 */
[C---:B------:R-:W-:Y:S02]  /*a150*/  IADD3 R8, R9.reuse, R8, R28 ;  /* 0x0000000809087210 */ /* 0x040fe40007ffe01c */
[----:B------:R-:W-:Y:S02]  /*a160*/  LOP3.LUT R9, R9, 0x3f8, R29, 0xf8, !PT ;  /* 0x000003f809097812 */ /* 0x000fe400078ef81d */
[----:B------:R-:W-:Y:S02]  /*a170*/  SHF.R.U32.HI R0, RZ, 0x2, R8 ;  /* 0x00000002ff007819 */ /* 0x000fe40000011608 */
[----:B------:R-:W-:Y:S01]  /*a180*/  HMMA.16816.F32.BF16 R16, R40, R38, R16 ;  /* 0x000000262810723c */ /* 0x000fe20000041810 */
[----:B------:R-:W-:-:S04]  /*a190*/  DEPBAR.LE SB0, 0x0 ;  /* 0x000080000000791a */ /* 0x000fc80000000000 */
[----:B------:R-:W-:Y:S02]  /*a1a0*/  IADD3 R10, R8, 0x200, RZ ;  /* 0x00000200080a7810 */ /* 0x000fe40007ffe0ff */
[----:B------:R-:W-:Y:S02]  /*a1b0*/  SHF.R.U32.HI R11, RZ, 0x2, R9 ;  /* 0x00000002ff0b7819 */ /* 0x000fe40000011609 */
[----:B------:R-:W-:Y:S02]  /*a1c0*/  SHF.R.U32.HI R10, RZ, 0x2, R10 ;  /* 0x00000002ff0a7819 */ /* 0x000fe4000001160a */
[----:B------:R-:W-:Y:S02]  /*a1d0*/  LOP3.LUT R12, R11, 0x1f0, RZ, 0xc0, !PT ;  /* 0x000001f00b0c7812 */ /* 0x000fe400078ec0ff */
[----:B------:R-:W-:Y:S02]  /*a1e0*/  LOP3.LUT R11, R0, 0x1f0, RZ, 0xc0, !PT ;  /* 0x000001f0000b7812 */ /* 0x000fe400078ec0ff */
[----:B------:R-:W-:Y:S01]  /*a1f0*/  LOP3.LUT R3, R10, 0x3ffffff0, RZ, 0xc0, !PT ;  /* 0x3ffffff00a037812 */ /* 0x000fe200078ec0ff */
[----:B------:R-:W-:Y:S01]  /*a200*/  IMAD R12, R9, 0x2, R12 ;  /* 0x00000002090c7824 */ /* 0x000fe200078e020c */
[----:B------:R-:W-:Y:S01]  /*a210*/  F2FP.BF16.PACK_AB R32, R33, R32 ;  /* 0x000000202120723e */ /* 0x000fe200000010ff */
[C---:B------:R-:W-:Y:S01]  /*a220*/  IMAD R11, R8.reuse, 0x2, R11 ;  /* 0x00000002080b7824 */ /* 0x040fe200078e020b */
[----:B------:R-:W-:Y:S01]  /*a230*/  BAR.SYNC.DEFER_BLOCKING 0x0 ;  /* 0x0000000000007b1d */ /* 0x000fe20000010000 */
[----:B------:R-:W-:Y:S01]  /*a240*/  IMAD R3, R8, 0x2, R3 ;  /* 0x0000000208037824 */ /* 0x000fe200078e0203 */
[----:B------:R-:W-:-:S02]  /*a250*/  F2FP.BF16.PACK_AB R34, R35, R34 ;  /* 0x000000222322723e */ /* 0x000fc400000010ff */
[----:B------:R-:W-:Y:S02]  /*a260*/  ISETP.LT.AND P0, PT, R44, 0x200, !P0 ;  /* 0x000002002c00780c */ /* 0x000fe40004701270 */
[----:B------:R-:W-:Y:S02]  /*a270*/  F2FP.BF16.PACK_AB R16, R17, R16 ;  /* 0x000000101110723e */ /* 0x000fe400000010ff */
[----:B------:R-:W-:Y:S01]  /*a280*/  F2FP.BF16.PACK_AB R18, R19, R18 ;  /* 0x000000121312723e */ /* 0x000fe200000010ff */
[----:B------:R1:W-:Y:S04]  /*a290*/  STS [R11], R32 ;  /* 0x000000200b007388 */ /* 0x0003e80000000800 */
[----:B------:R1:W-:Y:S04]  /*a2a0*/  STS [R3+0x400], R34 ;  /* 0x0004002203007388 */ /* 0x0003e80000000800 */
[----:B------:R1:W-:Y:S04]  /*a2b0*/  STS [R11+0x40], R16 ;  /* 0x000040100b007388 */ /* 0x0003e80000000800 */
[----:B------:R1:W-:Y:S04]  /*a2c0*/  STS [R3+0x440], R18 ;  /* 0x0004401203007388 */ /* 0x0003e80000000800 */
[----:B------:R-:W-:Y:S06]  /*a2d0*/  BAR.SYNC.DEFER_BLOCKING 0x0 ;  /* 0x0000000000007b1d */ /* 0x000fec0000010000 */
[----:B------:R-:W-:Y:S05]  /*a2e0*/  @!P0 EXIT ;  /* 0x000000000000894d */ /* 0x000fea0003800000 */
[----:B-1----:R-:W1:Y:S01]  /*a2f0*/  LDS.128 R12, [R12] ;  /* 0x000000000c0c7984 */ /* 0x002e620000000c00 */
[----:B------:R-:W-:-:S02]  /*a300*/  IMAD.MOV.U32 R3, RZ, RZ, 0x2 ;  /* 0x00000002ff037424 */ /* 0x000fc400078e00ff */
[----:B------:R-:W-:-:S04]  /*a310*/  IMAD R2, R44, 0x2800, R45 ;  /* 0x000028002c027824 */ /* 0x000fc800078e022d */
[----:B------:R-:W-:-:S05]  /*a320*/  IMAD.WIDE R2, R2, R3, c[0x0][0x170] ;  /* 0x00005c0002027625 */ /* 0x000fca00078e0203 */
[----:B-1----:R-:W-:Y:S01]  /*a330*/  STG.E.128 [R2.64], R12 ;  /* 0x0000000c02007986 */ /* 0x002fe2000c101d04 */
[----:B------:R-:W-:Y:S05]  /*a340*/  EXIT ;  /* 0x000000000000794d */ /* 0x000fea0003800000 */
.L_x_0:
[----:B------:R-:W-:-:S00]  /*a350*/  BRA `(.L_x_0) ;  /* 0xfffffff000007947 */ /* 0x000fc0000383ffff */
[----:B------:R-:W-:-:S00]  /*a360*/  NOP ;  /* 0x0000000000007918 */ /* 0x000fc00000000000 */
        /* <DEDUP_REMOVED lines=9> */
.L_x_1:


//--------------------- .nv.shared.triton_mm      --------------------------
	.section	.nv.shared.triton_mm,"aw",@nobits
	.sectionflags	@""
	.align	16
